//
// Generated by NVIDIA NVVM Compiler
//
// Compiler Build ID: CL-36424714
// Cuda compilation tools, release 13.0, V13.0.88
// Based on NVVM 20.0.0
//

.version 9.0
.target sm_100
.address_size 64

	// .globl	_Z16reduce_sum_step1Pii
// _ZZ16reduce_sum_step1PiiE3tmp has been demoted

.visible .entry _Z16reduce_sum_step1Pii(
	.param .u64 .ptr .align 1 _Z16reduce_sum_step1Pii_param_0,
	.param .u32 _Z16reduce_sum_step1Pii_param_1
)
{
	.reg .pred 	%p<10>;
	.reg .b32 	%r<72>;
	.reg .b64 	%rd<15>;
	// demoted variable
	.shared .align 4 .b8 _ZZ16reduce_sum_step1PiiE3tmp[4096];
	ld.param.u64 	%rd2, [_Z16reduce_sum_step1Pii_param_0];
	ld.param.u32 	%r28, [_Z16reduce_sum_step1Pii_param_1];
	cvta.to.global.u64 	%rd1, %rd2;
	mov.u32 	%r1, %nctaid.x;
	mov.u32 	%r2, %ntid.x;
	mul.lo.s32 	%r3, %r2, %r1;
	mov.u32 	%r4, %tid.x;
	mov.u32 	%r5, %ctaid.x;
	mul.lo.s32 	%r6, %r5, %r2;
	add.s32 	%r29, %r6, %r4;
	mul.wide.s32 	%rd3, %r29, 4;
	add.s64 	%rd4, %rd1, %rd3;
	ld.global.u32 	%r70, [%rd4];
	shl.b32 	%r30, %r4, 2;
	mov.u32 	%r31, _ZZ16reduce_sum_step1PiiE3tmp;
	add.s32 	%r8, %r31, %r30;
	st.shared.u32 	[%r8], %r70;
	add.s32 	%r66, %r29, %r3;
	setp.ge.s32 	%p1, %r66, %r28;
	@%p1 bra 	$L__BB0_8;
	shl.b32 	%r33, %r1, 1;
	add.s32 	%r34, %r5, %r33;
	mad.lo.s32 	%r35, %r2, %r34, %r4;
	max.s32 	%r36, %r28, %r35;
	sub.s32 	%r37, %r36, %r35;
	setp.ne.s32 	%p2, %r37, 0;
	selp.u32 	%r38, 1, 0, %p2;
	selp.s32 	%r39, -1, 0, %p2;
	add.s32 	%r40, %r37, %r39;
	div.u32 	%r41, %r40, %r3;
	add.s32 	%r10, %r41, %r38;
	and.b32  	%r42, %r10, 3;
	setp.eq.s32 	%p3, %r42, 3;
	@%p3 bra 	$L__BB0_4;
	add.s32 	%r43, %r10, 1;
	and.b32  	%r44, %r43, 3;
	neg.s32 	%r62, %r44;
$L__BB0_3:
	.pragma "nounroll";
	mul.wide.s32 	%rd5, %r66, 4;
	add.s64 	%rd6, %rd1, %rd5;
	ld.global.u32 	%r45, [%rd6];
	add.s32 	%r70, %r70, %r45;
	add.s32 	%r66, %r66, %r3;
	add.s32 	%r62, %r62, 1;
	setp.ne.s32 	%p4, %r62, 0;
	@%p4 bra 	$L__BB0_3;
$L__BB0_4:
	setp.lt.u32 	%p5, %r10, 3;
	@%p5 bra 	$L__BB0_7;
	mul.wide.u32 	%rd9, %r3, 4;
	shl.b32 	%r53, %r3, 2;
$L__BB0_6:
	mul.wide.s32 	%rd7, %r66, 4;
	add.s64 	%rd8, %rd1, %rd7;
	ld.global.u32 	%r46, [%rd8];
	add.s32 	%r47, %r70, %r46;
	add.s64 	%rd10, %rd8, %rd9;
	ld.global.u32 	%r48, [%rd10];
	add.s32 	%r49, %r47, %r48;
	add.s64 	%rd11, %rd10, %rd9;
	ld.global.u32 	%r50, [%rd11];
	add.s32 	%r51, %r49, %r50;
	add.s64 	%rd12, %rd11, %rd9;
	ld.global.u32 	%r52, [%rd12];
	add.s32 	%r70, %r51, %r52;
	add.s32 	%r66, %r53, %r66;
	setp.lt.s32 	%p6, %r66, %r28;
	@%p6 bra 	$L__BB0_6;
$L__BB0_7:
	st.shared.u32 	[%r8], %r70;
$L__BB0_8:
	bar.sync 	0;
	setp.lt.u32 	%p7, %r2, 2;
	@%p7 bra 	$L__BB0_13;
	mov.b32 	%r71, 1;
$L__BB0_10:
	add.s32 	%r55, %r71, %r4;
	setp.ge.u32 	%p8, %r55, %r2;
	@%p8 bra 	$L__BB0_12;
	shl.b32 	%r56, %r71, 2;
	add.s32 	%r57, %r8, %r56;
	ld.shared.u32 	%r58, [%r57];
	ld.shared.u32 	%r59, [%r8];
	add.s32 	%r60, %r59, %r58;
	st.shared.u32 	[%r8], %r60;
$L__BB0_12:
	bar.sync 	0;
	shl.b32 	%r71, %r71, 1;
	setp.lt.u32 	%p9, %r71, %r2;
	@%p9 bra 	$L__BB0_10;
$L__BB0_13:
	ld.shared.u32 	%r61, [_ZZ16reduce_sum_step1PiiE3tmp];
	mul.wide.s32 	%rd13, %r6, 4;
	add.s64 	%rd14, %rd1, %rd13;
	st.global.u32 	[%rd14], %r61;
	ret;

}
	// .globl	_Z16reduce_sum_step2Pii
.visible .entry _Z16reduce_sum_step2Pii(
	.param .u64 .ptr .align 1 _Z16reduce_sum_step2Pii_param_0,
	.param .u32 _Z16reduce_sum_step2Pii_param_1
)
{
	.reg .pred 	%p<4>;
	.reg .b32 	%r<16>;
	.reg .b64 	%rd<7>;

	ld.param.u64 	%rd2, [_Z16reduce_sum_step2Pii_param_0];
	ld.param.u32 	%r7, [_Z16reduce_sum_step2Pii_param_1];
	mov.u32 	%r1, %ntid.x;
	setp.lt.u32 	%p1, %r1, 2;
	@%p1 bra 	$L__BB1_5;
	cvta.to.global.u64 	%rd1, %rd2;
	mov.u32 	%r9, %tid.x;
	shl.b32 	%r2, %r9, 1;
	mov.b32 	%r15, 1;
$L__BB1_2:
	mul.lo.s32 	%r4, %r15, %r2;
	add.s32 	%r5, %r4, %r15;
	setp.ge.u32 	%p2, %r5, %r1;
	@%p2 bra 	$L__BB1_4;
	mul.lo.s32 	%r10, %r5, %r7;
	mul.wide.s32 	%rd3, %r10, 4;
	add.s64 	%rd4, %rd1, %rd3;
	ld.global.u32 	%r11, [%rd4];
	mul.lo.s32 	%r12, %r4, %r7;
	mul.wide.s32 	%rd5, %r12, 4;
	add.s64 	%rd6, %rd1, %rd5;
	ld.global.u32 	%r13, [%rd6];
	add.s32 	%r14, %r13, %r11;
	st.global.u32 	[%rd6], %r14;
$L__BB1_4:
	bar.sync 	0;
	shl.b32 	%r15, %r15, 1;
	setp.lt.u32 	%p3, %r15, %r1;
	@%p3 bra 	$L__BB1_2;
$L__BB1_5:
	ret;

}


// ===== COMPILED SASS (sm_100) =====

	.target	sm_100

	.elftype	@"ET_EXEC"


//--------------------- .note.nv.tkinfo           --------------------------
	.section	.note.nv.tkinfo,"",@"SHT_NOTE"
	.sectionflags	@"SHF_NOTE_NV_TKINFO"
	.tkinfo
        /*0018*/ 	.word	0x00000002
        /*0030*/ 	.string	""
        /*0030*/ 	.string	"ptxas"
        /*0030*/ 	.string	"Cuda compilation tools, release 13.0, V13.0.88"
        /*0030*/ 	.string	"Build cuda_13.0.r13.0/compiler.36424714_0"
        /*0030*/ 	.string	"-arch sm_100 -m 64 "



//--------------------- .note.nv.cuinfo           --------------------------
	.section	.note.nv.cuinfo,"",@"SHT_NOTE"
	.sectionflags	@"SHF_NOTE_NV_CUINFO"
        /*0018*/ 	.short	0x0002
        /*001a*/ 	.short	0x0064
        /*001c*/ 	.short	0x0082
	.zero		2


//--------------------- .nv.info                  --------------------------
	.section	.nv.info,"",@"SHT_CUDA_INFO"
	.align	4


	//----- nvinfo : EIATTR_REGCOUNT
	.align		4
        /*0000*/ 	.byte	0x04, 0x2f
        /*0002*/ 	.short	(.L_1 - .L_0)
	.align		4
.L_0:
        /*0004*/ 	.word	index@(_Z16reduce_sum_step1Pii)
        /*0008*/ 	.word	0x00000014


	//----- nvinfo : EIATTR_FRAME_SIZE
	.align		4
.L_1:
        /*000c*/ 	.byte	0x04, 0x11
        /*000e*/ 	.short	(.L_3 - .L_2)
	.align		4
.L_2:
        /*0010*/ 	.word	index@(_Z16reduce_sum_step1Pii)
        /*0014*/ 	.word	0x00000000


	//----- nvinfo : EIATTR_REGCOUNT
	.align		4
.L_3:
        /*0018*/ 	.byte	0x04, 0x2f
        /*001a*/ 	.short	(.L_5 - .L_4)
	.align		4
.L_4:
        /*001c*/ 	.word	index@(_Z16reduce_sum_step2Pii)
        /*0020*/ 	.word	0x0000000c


	//----- nvinfo : EIATTR_FRAME_SIZE
	.align		4
.L_5:
        /*0024*/ 	.byte	0x04, 0x11
        /*0026*/ 	.short	(.L_7 - .L_6)
	.align		4
.L_6:
        /*0028*/ 	.word	index@(_Z16reduce_sum_step2Pii)
        /*002c*/ 	.word	0x00000000


	//----- nvinfo : EIATTR_MIN_STACK_SIZE
	.align		4
.L_7:
        /*0030*/ 	.byte	0x04, 0x12
        /*0032*/ 	.short	(.L_9 - .L_8)
	.align		4
.L_8:
        /*0034*/ 	.word	index@(_Z16reduce_sum_step2Pii)
        /*0038*/ 	.word	0x00000000


	//----- nvinfo : EIATTR_MIN_STACK_SIZE
	.align		4
.L_9:
        /*003c*/ 	.byte	0x04, 0x12
        /*003e*/ 	.short	(.L_11 - .L_10)
	.align		4
.L_10:
        /*0040*/ 	.word	index@(_Z16reduce_sum_step1Pii)
        /*0044*/ 	.word	0x00000000
.L_11:


//--------------------- .nv.compat                --------------------------
	.section	.nv.compat,"",@"SHT_CUDA_COMPAT_INFO"
	.align	4
        /*0000*/ 	.byte	0x02, 0x09, 0x00, 0x00, 0x02, 0x02, 0x01, 0x00, 0x02, 0x05, 0x05, 0x00, 0x03, 0x07, 0x01, 0x01
        /*0010*/ 	.byte	0x02, 0x03, 0x00, 0x00, 0x02, 0x06, 0x01, 0x00, 0x04, 0x0b, 0x08, 0x00, 0x09, 0x00, 0x00, 0x00
        /*0020*/ 	.byte	0x00, 0x00, 0x00, 0x00


//--------------------- .nv.info._Z16reduce_sum_step2Pii --------------------------
	.section	.nv.info._Z16reduce_sum_step2Pii,"",@"SHT_CUDA_INFO"
	.sectionflags	@""
	.align	4


	//----- nvinfo : EIATTR_CUDA_API_VERSION
	.align		4
        /*0000*/ 	.byte	0x04, 0x37
        /*0002*/ 	.short	(.L_13 - .L_12)
.L_12:
        /*0004*/ 	.word	0x00000082


	//----- nvinfo : EIATTR_KPARAM_INFO
	.align		4
.L_13:
        /*0008*/ 	.byte	0x04, 0x17
        /*000a*/ 	.short	(.L_15 - .L_14)
.L_14:
        /*000c*/ 	.word	0x00000000
        /*0010*/ 	.short	0x0001
        /*0012*/ 	.short	0x0008
        /*0014*/ 	.byte	0x00, 0xf0, 0x11, 0x00


	//----- nvinfo : EIATTR_KPARAM_INFO
	.align		4
.L_15:
        /*0018*/ 	.byte	0x04, 0x17
        /*001a*/ 	.short	(.L_17 - .L_16)
.L_16:
        /*001c*/ 	.word	0x00000000
        /*0020*/ 	.short	0x0000
        /*0022*/ 	.short	0x0000
        /*0024*/ 	.byte	0x00, 0xf5, 0x21, 0x00


	//----- nvinfo : EIATTR_SPARSE_MMA_MASK
	.align		4
.L_17:
        /*0028*/ 	.byte	0x03, 0x50
        /*002a*/ 	.short	0x0000


	//----- nvinfo : EIATTR_MAXREG_COUNT
	.align		4
        /*002c*/ 	.byte	0x03, 0x1b
        /*002e*/ 	.short	0x00ff


	//----- nvinfo : EIATTR_NUM_BARRIERS
	.align		4
        /*0030*/ 	.byte	0x02, 0x4c
        /*0032*/ 	.byte	0x01
	.zero		1


	//----- nvinfo : EIATTR_MERCURY_ISA_VERSION
	.align		4
        /*0034*/ 	.byte	0x03, 0x5f
        /*0036*/ 	.short	0x0101


	//----- nvinfo : EIATTR_VRC_CTA_INIT_COUNT
	.align		4
        /*0038*/ 	.byte	0x02, 0x4a
	.zero		1
	.zero		1


	//----- nvinfo : EIATTR_EXIT_INSTR_OFFSETS
	.align		4
        /*003c*/ 	.byte	0x04, 0x1c
        /*003e*/ 	.short	(.L_19 - .L_18)


	//   ....[0]....
.L_18:
        /*0040*/ 	.word	0x00000030


	//   ....[1]....
        /*0044*/ 	.word	0x000001c0


	//----- nvinfo : EIATTR_CRS_STACK_SIZE
	.align		4
.L_19:
        /*0048*/ 	.byte	0x04, 0x1e
        /*004a*/ 	.short	(.L_21 - .L_20)
.L_20:
        /*004c*/ 	.word	0x00000000


	//----- nvinfo : EIATTR_CBANK_PARAM_SIZE
	.align		4
.L_21:
        /*0050*/ 	.byte	0x03, 0x19
        /*0052*/ 	.short	0x000c


	//----- nvinfo : EIATTR_PARAM_CBANK
	.align		4
        /*0054*/ 	.byte	0x04, 0x0a
        /*0056*/ 	.short	(.L_23 - .L_22)
	.align		4
.L_22:
        /*0058*/ 	.word	index@(.nv.constant0._Z16reduce_sum_step2Pii)
        /*005c*/ 	.short	0x0380
        /*005e*/ 	.short	0x000c


	//----- nvinfo : EIATTR_SW_WAR
	.align		4
.L_23:
        /*0060*/ 	.byte	0x04, 0x36
        /*0062*/ 	.short	(.L_25 - .L_24)
.L_24:
        /*0064*/ 	.word	0x00000008
.L_25:


//--------------------- .nv.info._Z16reduce_sum_step1Pii --------------------------
	.section	.nv.info._Z16reduce_sum_step1Pii,"",@"SHT_CUDA_INFO"
	.sectionflags	@""
	.align	4


	//----- nvinfo : EIATTR_CUDA_API_VERSION
	.align		4
        /*0000*/ 	.byte	0x04, 0x37
        /*0002*/ 	.short	(.L_27 - .L_26)
.L_26:
        /*0004*/ 	.word	0x00000082


	//----- nvinfo : EIATTR_KPARAM_INFO
	.align		4
.L_27:
        /*0008*/ 	.byte	0x04, 0x17
        /*000a*/ 	.short	(.L_29 - .L_28)
.L_28:
        /*000c*/ 	.word	0x00000000
        /*0010*/ 	.short	0x0001
        /*0012*/ 	.short	0x0008
        /*0014*/ 	.byte	0x00, 0xf0, 0x11, 0x00


	//----- nvinfo : EIATTR_KPARAM_INFO
	.align		4
.L_29:
        /*0018*/ 	.byte	0x04, 0x17
        /*001a*/ 	.short	(.L_31 - .L_30)
.L_30:
        /*001c*/ 	.word	0x00000000
        /*0020*/ 	.short	0x0000
        /*0022*/ 	.short	0x0000
        /*0024*/ 	.byte	0x00, 0xf5, 0x21, 0x00


	//----- nvinfo : EIATTR_SPARSE_MMA_MASK
	.align		4
.L_31:
        /*0028*/ 	.byte	0x03, 0x50
        /*002a*/ 	.short	0x0000


	//----- nvinfo : EIATTR_MAXREG_COUNT
	.align		4
        /*002c*/ 	.byte	0x03, 0x1b
        /*002e*/ 	.short	0x00ff


	//----- nvinfo : EIATTR_NUM_BARRIERS
	.align		4
        /*0030*/ 	.byte	0x02, 0x4c
        /*0032*/ 	.byte	0x01
	.zero		1


	//----- nvinfo : EIATTR_MERCURY_ISA_VERSION
	.align		4
        /*0034*/ 	.byte	0x03, 0x5f
        /*0036*/ 	.short	0x0101


	//----- nvinfo : EIATTR_VRC_CTA_INIT_COUNT
	.align		4
        /*0038*/ 	.byte	0x02, 0x4a
	.zero		1
	.zero		1


	//----- nvinfo : EIATTR_EXIT_INSTR_OFFSETS
	.align		4
        /*003c*/ 	.byte	0x04, 0x1c
        /*003e*/ 	.short	(.L_33 - .L_32)


	//   ....[0]....
.L_32:
        /*0040*/ 	.word	0x000006b0


	//----- nvinfo : EIATTR_CRS_STACK_SIZE
	.align		4
.L_33:
        /*0044*/ 	.byte	0x04, 0x1e
        /*0046*/ 	.short	(.L_35 - .L_34)
.L_34:
        /*0048*/ 	.word	0x00000000


	//----- nvinfo : EIATTR_CBANK_PARAM_SIZE
	.align		4
.L_35:
        /*004c*/ 	.byte	0x03, 0x19
        /*004e*/ 	.short	0x000c


	//----- nvinfo : EIATTR_PARAM_CBANK
	.align		4
        /*0050*/ 	.byte	0x04, 0x0a
        /*0052*/ 	.short	(.L_37 - .L_36)
	.align		4
.L_36:
        /*0054*/ 	.word	index@(.nv.constant0._Z16reduce_sum_step1Pii)
        /*0058*/ 	.short	0x0380
        /*005a*/ 	.short	0x000c


	//----- nvinfo : EIATTR_SW_WAR
	.align		4
.L_37:
        /*005c*/ 	.byte	0x04, 0x36
        /*005e*/ 	.short	(.L_39 - .L_38)
.L_38:
        /*0060*/ 	.word	0x00000008
.L_39:


//--------------------- .nv.callgraph             --------------------------
	.section	.nv.callgraph,"",@"SHT_CUDA_CALLGRAPH"
	.align	4
	.sectionentsize	8
	.align		4
        /*0000*/ 	.word	0x00000000
	.align		4
        /*0004*/ 	.word	0xffffffff
	.align		4
        /*0008*/ 	.word	0x00000000
	.align		4
        /*000c*/ 	.word	0xfffffffe
	.align		4
        /*0010*/ 	.word	0x00000000
	.align		4
        /*0014*/ 	.word	0xfffffffd
	.align		4
        /*0018*/ 	.word	0x00000000
	.align		4
        /*001c*/ 	.word	0xfffffffc


//--------------------- .text._Z16reduce_sum_step2Pii --------------------------
	.section	.text._Z16reduce_sum_step2Pii,"ax",@progbits
	.align	128
        .global         _Z16reduce_sum_step2Pii
        .type           _Z16reduce_sum_step2Pii,@function
        .size           _Z16reduce_sum_step2Pii,(.L_x_15 - _Z16reduce_sum_step2Pii)
        .other          _Z16reduce_sum_step2Pii,@"STO_CUDA_ENTRY STV_DEFAULT"
_Z16reduce_sum_step2Pii:
.text._Z16reduce_sum_step2Pii:
[----:B------:R-:W-:Y:S08]  /*0000*/  LDC R1, c[0x0][0x37c] ;  /* 0x0000df00ff017b82 */ /* 0x000ff00000000800 */
[----:B------:R-:W0:Y:S02]  /*0010*/  LDC R8, c[0x0][0x360] ;  /* 0x0000d800ff087b82 */ /* 0x000e240000000800 */
[----:B0-----:R-:W-:-:S13]  /*0020*/  ISETP.GE.U32.AND P0, PT, R8, 0x2, PT ;  /* 0x000000020800780c */ /* 0x001fda0003f06070 */
[----:B------:R-:W-:Y:S05]  /*0030*/  @!P0 EXIT ;  /* 0x000000000000894d */ /* 0x000fea0003800000 */
[----:B------:R-:W0:Y:S01]  /*0040*/  S2R R0, SR_TID.X ;  /* 0x0000000000007919 */ /* 0x000e220000002100 */
[----:B------:R-:W1:Y:S01]  /*0050*/  LDC.64 R6, c[0x0][0x380] ;  /* 0x0000e000ff067b82 */ /* 0x000e620000000a00 */
[----:B------:R-:W2:Y:S01]  /*0060*/  LDCU.64 UR6, c[0x0][0x358] ;  /* 0x00006b00ff0677ac */ /* 0x000ea20008000a00 */
[----:B------:R-:W3:Y:S01]  /*0070*/  LDCU UR5, c[0x0][0x388] ;  /* 0x00007100ff0577ac */ /* 0x000ee20008000800 */
[----:B------:R-:W-:Y:S01]  /*0080*/  UMOV UR4, 0x1 ;  /* 0x0000000100047882 */ /* 0x000fe20000000000 */
[----:B0-23--:R-:W-:-:S07]  /*0090*/  SHF.L.U32 R0, R0, 0x1, RZ ;  /* 0x0000000100007819 */ /* 0x00dfce00000006ff */
.L_x_2:
[----:B0-----:R-:W-:Y:S01]  /*00a0*/  IMAD R5, R0, UR4, RZ ;  /* 0x0000000400057c24 */ /* 0x001fe2000f8e02ff */
[----:B------:R-:W-:Y:S04]  /*00b0*/  BSSY.RECONVERGENT B0, `(.L_x_0) ;  /* 0x000000c000007945 */ /* 0x000fe80003800200 */
[----:B------:R-:W-:-:S04]  /*00c0*/  IADD3 R3, PT, PT, R5, UR4, RZ ;  /* 0x0000000405037c10 */ /* 0x000fc8000fffe0ff */
[----:B------:R-:W-:-:S13]  /*00d0*/  ISETP.GE.U32.AND P0, PT, R3, R8, PT ;  /* 0x000000080300720c */ /* 0x000fda0003f06070 */
[----:B------:R-:W-:Y:S05]  /*00e0*/  @P0 BRA `(.L_x_1) ;  /* 0x0000000000200947 */ /* 0x000fea0003800000 */
[----:B------:R-:W-:Y:S02]  /*00f0*/  IMAD R3, R3, UR5, RZ ;  /* 0x0000000503037c24 */ /* 0x000fe4000f8e02ff */
[----:B------:R-:W-:Y:S02]  /*0100*/  IMAD R5, R5, UR5, RZ ;  /* 0x0000000505057c24 */ /* 0x000fe4000f8e02ff */
[----:B-1----:R-:W-:-:S04]  /*0110*/  IMAD.WIDE R2, R3, 0x4, R6 ;  /* 0x0000000403027825 */ /* 0x002fc800078e0206 */
[----:B------:R-:W-:Y:S02]  /*0120*/  IMAD.WIDE R4, R5, 0x4, R6 ;  /* 0x0000000405047825 */ /* 0x000fe400078e0206 */
[----:B------:R-:W2:Y:S04]  /*0130*/  LDG.E R2, desc[UR6][R2.64] ;  /* 0x0000000602027981 */ /* 0x000ea8000c1e1900 */
[----:B------:R-:W2:Y:S02]  /*0140*/  LDG.E R9, desc[UR6][R4.64] ;  /* 0x0000000604097981 */ /* 0x000ea4000c1e1900 */
[----:B--2---:R-:W-:-:S05]  /*0150*/  IADD3 R9, PT, PT, R2, R9, RZ ;  /* 0x0000000902097210 */ /* 0x004fca0007ffe0ff */
[----:B------:R0:W-:Y:S02]  /*0160*/  STG.E desc[UR6][R4.64], R9 ;  /* 0x0000000904007986 */ /* 0x0001e4000c101906 */
.L_x_1:
[----:B------:R-:W-:Y:S05]  /*0170*/  BSYNC.RECONVERGENT B0 ;  /* 0x0000000000007941 */ /* 0x000fea0003800200 */
.L_x_0:
[----:B------:R-:W-:Y:S01]  /*0180*/  USHF.L.U32 UR4, UR4, 0x1, URZ ;  /* 0x0000000104047899 */ /* 0x000fe200080006ff */
[----:B------:R-:W-:Y:S05]  /*0190*/  BAR.SYNC.DEFER_BLOCKING 0x0 ;  /* 0x0000000000007b1d */ /* 0x000fea0000010000 */
[----:B------:R-:W-:-:S13]  /*01a0*/  ISETP.LE.U32.AND P0, PT, R8, UR4, PT ;  /* 0x0000000408007c0c */ /* 0x000fda000bf03070 */
[----:B------:R-:W-:Y:S05]  /*01b0*/  @!P0 BRA `(.L_x_2) ;  /* 0xfffffffc00b88947 */ /* 0x000fea000383ffff */
[----:B------:R-:W-:Y:S05]  /*01c0*/  EXIT ;  /* 0x000000000000794d */ /* 0x000fea0003800000 */
.L_x_3:
[----:B------:R-:W-:-:S00]  /*01d0*/  BRA `(.L_x_3) ;  /* 0xfffffffc00fc7947 */ /* 0x000fc0000383ffff */
[----:B------:R-:W-:-:S00]  /*01e0*/  NOP ;  /* 0x0000000000007918 */ /* 0x000fc00000000000 */
        /* <DEDUP_REMOVED lines=9> */
.L_x_15:


//--------------------- .text._Z16reduce_sum_step1Pii --------------------------
	.section	.text._Z16reduce_sum_step1Pii,"ax",@progbits
	.align	128
        .global         _Z16reduce_sum_step1Pii
        .type           _Z16reduce_sum_step1Pii,@function
        .size           _Z16reduce_sum_step1Pii,(.L_x_16 - _Z16reduce_sum_step1Pii)
        .other          _Z16reduce_sum_step1Pii,@"STO_CUDA_ENTRY STV_DEFAULT"
_Z16reduce_sum_step1Pii:
.text._Z16reduce_sum_step1Pii:
[----:B------:R-:W-:Y:S01]  /*0000*/  LDC R1, c[0x0][0x37c] ;  /* 0x0000df00ff017b82 */ /* 0x000fe20000000800 */
[----:B------:R-:W0:Y:S01]  /*0010*/  S2R R5, SR_TID.X ;  /* 0x0000000000057919 */ /* 0x000e220000002100 */
[----:B------:R-:W1:Y:S06]  /*0020*/  LDCU UR8, c[0x0][0x370] ;  /* 0x00006e00ff0877ac */ /* 0x000e6c0008000800 */
[----:B------:R-:W2:Y:S01]  /*0030*/  S2UR UR9, SR_CTAID.X ;  /* 0x00000000000979c3 */ /* 0x000ea20000002500 */
[----:B------:R-:W3:Y:S07]  /*0040*/  LDCU.64 UR6, c[0x0][0x358] ;  /* 0x00006b00ff0677ac */ /* 0x000eee0008000a00 */
[----:B------:R-:W2:Y:S08]  /*0050*/  LDC R4, c[0x0][0x360] ;  /* 0x0000d800ff047b82 */ /* 0x000eb00000000800 */
[----:B------:R-:W4:Y:S01]  /*0060*/  LDC.64 R2, c[0x0][0x380] ;  /* 0x0000e000ff027b82 */ /* 0x000f220000000a00 */
[----:B--2---:R-:W-:-:S04]  /*0070*/  IMAD R0, R4, UR9, RZ ;  /* 0x0000000904007c24 */ /* 0x004fc8000f8e02ff */
[----:B0-----:R-:W-:-:S04]  /*0080*/  IMAD.IADD R10, R0, 0x1, R5 ;  /* 0x00000001000a7824 */ /* 0x001fc800078e0205 */
[----:B----4-:R-:W-:-:S05]  /*0090*/  IMAD.WIDE R8, R10, 0x4, R2 ;  /* 0x000000040a087825 */ /* 0x010fca00078e0202 */
[----:B---3--:R-:W2:Y:S01]  /*00a0*/  LDG.E R11, desc[UR6][R8.64] ;  /* 0x00000006080b7981 */ /* 0x008ea2000c1e1900 */
[----:B------:R-:W0:Y:S01]  /*00b0*/  S2UR UR5, SR_CgaCtaId ;  /* 0x00000000000579c3 */ /* 0x000e220000008800 */
[----:B------:R-:W-:Y:S01]  /*00c0*/  UMOV UR4, 0x400 ;  /* 0x0000040000047882 */ /* 0x000fe20000000000 */
[----:B-1----:R-:W-:Y:S01]  /*00d0*/  IMAD R7, R4, UR8, RZ ;  /* 0x0000000804077c24 */ /* 0x002fe2000f8e02ff */
[----:B------:R-:W-:Y:S03]  /*00e0*/  BSSY.RECONVERGENT B0, `(.L_x_4) ;  /* 0x0000046000007945 */ /* 0x000fe60003800200 */
[----:B------:R-:W-:Y:S01]  /*00f0*/  IMAD.IADD R10, R7, 0x1, R10 ;  /* 0x00000001070a7824 */ /* 0x000fe200078e020a */
[----:B0-----:R-:W-:Y:S01]  /*0100*/  ULEA UR4, UR5, UR4, 0x18 ;  /* 0x0000000405047291 */ /* 0x001fe2000f8ec0ff */
[----:B------:R-:W0:Y:S05]  /*0110*/  LDCU UR5, c[0x0][0x388] ;  /* 0x00007100ff0577ac */ /* 0x000e2a0008000800 */
[----:B------:R-:W-:-:S02]  /*0120*/  LEA R6, R5, UR4, 0x2 ;  /* 0x0000000405067c11 */ /* 0x000fc4000f8e10ff */
[----:B0-----:R-:W-:-:S03]  /*0130*/  ISETP.GE.AND P0, PT, R10, UR5, PT ;  /* 0x000000050a007c0c */ /* 0x001fc6000bf06270 */
[----:B--2---:R0:W-:Y:S10]  /*0140*/  STS [R6], R11 ;  /* 0x0000000b06007388 */ /* 0x0041f40000000800 */
[----:B------:R-:W-:Y:S05]  /*0150*/  @P0 BRA `(.L_x_5) ;  /* 0x0000000000f80947 */ /* 0x000fea0003800000 */
[----:B------:R-:W1:Y:S01]  /*0160*/  I2F.U32.RP R12, R7 ;  /* 0x00000007000c7306 */ /* 0x000e620000209000 */
[----:B------:R-:W-:Y:S01]  /*0170*/  ULEA UR4, UR8, UR9, 0x1 ;  /* 0x0000000908047291 */ /* 0x000fe2000f8e08ff */
[----:B------:R-:W-:Y:S01]  /*0180*/  IMAD.MOV R15, RZ, RZ, -R7 ;  /* 0x000000ffff0f7224 */ /* 0x000fe200078e0a07 */
[----:B------:R-:W-:Y:S01]  /*0190*/  ISETP.NE.U32.AND P3, PT, R7, RZ, PT ;  /* 0x000000ff0700720c */ /* 0x000fe20003f65070 */
[----:B------:R-:W-:Y:S01]  /*01a0*/  BSSY.RECONVERGENT B1, `(.L_x_6) ;  /* 0x0000028000017945 */ /* 0x000fe20003800200 */
[----:B------:R-:W-:Y:S01]  /*01b0*/  MOV R17, R11 ;  /* 0x0000000b00117202 */ /* 0x000fe20000000f00 */
[----:B------:R-:W-:Y:S02]  /*01c0*/  IMAD.MOV.U32 R16, RZ, RZ, R10 ;  /* 0x000000ffff107224 */ /* 0x000fe400078e000a */
[----:B------:R-:W-:-:S05]  /*01d0*/  IMAD R8, R4, UR4, R5 ;  /* 0x0000000404087c24 */ /* 0x000fca000f8e0205 */
[----:B------:R-:W-:Y:S01]  /*01e0*/  VIMNMX R13, PT, PT, R8, UR5, !PT ;  /* 0x00000005080d7c48 */ /* 0x000fe2000ffe0100 */
[----:B-1----:R-:W1:Y:S04]  /*01f0*/  MUFU.RCP R12, R12 ;  /* 0x0000000c000c7308 */ /* 0x002e680000001000 */
[----:B------:R-:W-:Y:S02]  /*0200*/  IMAD.IADD R13, R13, 0x1, -R8 ;  /* 0x000000010d0d7824 */ /* 0x000fe400078e0a08 */
[----:B------:R-:W-:-:S03]  /*0210*/  IMAD.MOV.U32 R8, RZ, RZ, RZ ;  /* 0x000000ffff087224 */ /* 0x000fc600078e00ff */
[C---:B------:R-:W-:Y:S02]  /*0220*/  ISETP.NE.AND P0, PT, R13.reuse, RZ, PT ;  /* 0x000000ff0d00720c */ /* 0x040fe40003f05270 */
[----:B-1----:R-:W-:Y:S02]  /*0230*/  IADD3 R9, PT, PT, R12, 0xffffffe, RZ ;  /* 0x0ffffffe0c097810 */ /* 0x002fe40007ffe0ff */
[----:B------:R-:W-:-:S09]  /*0240*/  IADD3 R12, PT, PT, R13, -0x1, RZ ;  /* 0xffffffff0d0c7810 */ /* 0x000fd20007ffe0ff */
[----:B------:R-:W-:Y:S01]  /*0250*/  @!P0 IMAD.MOV R12, RZ, RZ, R13 ;  /* 0x000000ffff0c8224 */ /* 0x000fe200078e020d */
[----:B------:R-:W1:Y:S02]  /*0260*/  F2I.FTZ.U32.TRUNC.NTZ R9, R9 ;  /* 0x0000000900097305 */ /* 0x000e64000021f000 */
[----:B-1----:R-:W-:-:S04]  /*0270*/  IMAD R15, R15, R9, RZ ;  /* 0x000000090f0f7224 */ /* 0x002fc800078e02ff */
[----:B------:R-:W-:-:S06]  /*0280*/  IMAD.HI.U32 R15, R9, R15, R8 ;  /* 0x0000000f090f7227 */ /* 0x000fcc00078e0008 */
[----:B------:R-:W-:-:S05]  /*0290*/  IMAD.HI.U32 R15, R15, R12, RZ ;  /* 0x0000000c0f0f7227 */ /* 0x000fca00078e00ff */
[----:B------:R-:W-:-:S05]  /*02a0*/  IADD3 R8, PT, PT, -R15, RZ, RZ ;  /* 0x000000ff0f087210 */ /* 0x000fca0007ffe1ff */
[----:B------:R-:W-:Y:S01]  /*02b0*/  IMAD R12, R7, R8, R12 ;  /* 0x00000008070c7224 */ /* 0x000fe200078e020c */
[----:B------:R-:W-:-:S04]  /*02c0*/  SEL R8, RZ, 0x1, !P0 ;  /* 0x00000001ff087807 */ /* 0x000fc80004000000 */
[----:B------:R-:W-:-:S13]  /*02d0*/  ISETP.GE.U32.AND P1, PT, R12, R7, PT ;  /* 0x000000070c00720c */ /* 0x000fda0003f26070 */
[----:B------:R-:W-:Y:S02]  /*02e0*/  @P1 IMAD.IADD R12, R12, 0x1, -R7 ;  /* 0x000000010c0c1824 */ /* 0x000fe400078e0a07 */
[----:B------:R-:W-:-:S03]  /*02f0*/  @P1 VIADD R15, R15, 0x1 ;  /* 0x000000010f0f1836 */ /* 0x000fc60000000000 */
[----:B------:R-:W-:-:S13]  /*0300*/  ISETP.GE.U32.AND P2, PT, R12, R7, PT ;  /* 0x000000070c00720c */ /* 0x000fda0003f46070 */
[----:B------:R-:W-:Y:S02]  /*0310*/  @P2 IADD3 R15, PT, PT, R15, 0x1, RZ ;  /* 0x000000010f0f2810 */ /* 0x000fe40007ffe0ff */
[----:B------:R-:W-:-:S05]  /*0320*/  @!P3 LOP3.LUT R15, RZ, R7, RZ, 0x33, !PT ;  /* 0x00000007ff0fb212 */ /* 0x000fca00078e33ff */
[----:B------:R-:W-:-:S05]  /*0330*/  IMAD.IADD R8, R8, 0x1, R15 ;  /* 0x0000000108087824 */ /* 0x000fca00078e020f */
[C---:B------:R-:W-:Y:S02]  /*0340*/  LOP3.LUT R9, R8.reuse, 0x3, RZ, 0xc0, !PT ;  /* 0x0000000308097812 */ /* 0x040fe400078ec0ff */
[----:B------:R-:W-:Y:S02]  /*0350*/  ISETP.GE.U32.AND P1, PT, R8, 0x3, PT ;  /* 0x000000030800780c */ /* 0x000fe40003f26070 */
[----:B------:R-:W-:-:S13]  /*0360*/  ISETP.NE.AND P0, PT, R9, 0x3, PT ;  /* 0x000000030900780c */ /* 0x000fda0003f05270 */
[----:B------:R-:W-:Y:S05]  /*0370*/  @!P0 BRA `(.L_x_7) ;  /* 0x0000000000288947 */ /* 0x000fea0003800000 */
[----:B------:R-:W-:-:S04]  /*0380*/  IADD3 R8, PT, PT, R8, 0x1, RZ ;  /* 0x0000000108087810 */ /* 0x000fc80007ffe0ff */
[----:B------:R-:W-:-:S05]  /*0390*/  LOP3.LUT R8, R8, 0x3, RZ, 0xc0, !PT ;  /* 0x0000000308087812 */ /* 0x000fca00078ec0ff */
[----:B------:R-:W-:-:S07]  /*03a0*/  IMAD.MOV R10, RZ, RZ, -R8 ;  /* 0x000000ffff0a7224 */ /* 0x000fce00078e0a08 */
.L_x_8:
[----:B------:R-:W-:-:S06]  /*03b0*/  IMAD.WIDE R8, R16, 0x4, R2 ;  /* 0x0000000410087825 */ /* 0x000fcc00078e0202 */
[----:B------:R-:W2:Y:S01]  /*03c0*/  LDG.E R8, desc[UR6][R8.64] ;  /* 0x0000000608087981 */ /* 0x000ea2000c1e1900 */
[----:B------:R-:W-:Y:S01]  /*03d0*/  IADD3 R10, PT, PT, R10, 0x1, RZ ;  /* 0x000000010a0a7810 */ /* 0x000fe20007ffe0ff */
[----:B------:R-:W-:-:S03]  /*03e0*/  IMAD.IADD R16, R7, 0x1, R16 ;  /* 0x0000000107107824 */ /* 0x000fc600078e0210 */
[----:B------:R-:W-:Y:S02]  /*03f0*/  ISETP.NE.AND P0, PT, R10, RZ, PT ;  /* 0x000000ff0a00720c */ /* 0x000fe40003f05270 */
[----:B--2---:R-:W-:-:S11]  /*0400*/  IADD3 R17, PT, PT, R8, R17, RZ ;  /* 0x0000001108117210 */ /* 0x004fd60007ffe0ff */
[----:B------:R-:W-:Y:S05]  /*0410*/  @P0 BRA `(.L_x_8) ;  /* 0xfffffffc00e40947 */ /* 0x000fea000383ffff */
.L_x_7:
[----:B------:R-:W-:Y:S05]  /*0420*/  BSYNC.RECONVERGENT B1 ;  /* 0x0000000000017941 */ /* 0x000fea0003800200 */
.L_x_6:
[----:B------:R-:W-:Y:S04]  /*0430*/  BSSY.RECONVERGENT B1, `(.L_x_9) ;  /* 0x000000f000017945 */ /* 0x000fe80003800200 */
[----:B------:R-:W-:Y:S05]  /*0440*/  @!P1 BRA `(.L_x_10) ;  /* 0x0000000000349947 */ /* 0x000fea0003800000 */
.L_x_11:
[----:B------:R-:W-:-:S04]  /*0450*/  IMAD.WIDE R14, R16, 0x4, R2 ;  /* 0x00000004100e7825 */ /* 0x000fc800078e0202 */
[C---:B------:R-:W-:Y:S02]  /*0460*/  IMAD.WIDE.U32 R8, R7.reuse, 0x4, R14 ;  /* 0x0000000407087825 */ /* 0x040fe400078e000e */
[----:B------:R-:W2:Y:S02]  /*0470*/  LDG.E R14, desc[UR6][R14.64] ;  /* 0x000000060e0e7981 */ /* 0x000ea4000c1e1900 */
[C---:B0-----:R-:W-:Y:S02]  /*0480*/  IMAD.WIDE.U32 R10, R7.reuse, 0x4, R8 ;  /* 0x00000004070a7825 */ /* 0x041fe400078e0008 */
[----:B------:R-:W2:Y:S02]  /*0490*/  LDG.E R8, desc[UR6][R8.64] ;  /* 0x0000000608087981 */ /* 0x000ea4000c1e1900 */
[C---:B------:R-:W-:Y:S02]  /*04a0*/  IMAD.WIDE.U32 R12, R7.reuse, 0x4, R10 ;  /* 0x00000004070c7825 */ /* 0x040fe400078e000a */
[----:B------:R-:W3:Y:S04]  /*04b0*/  LDG.E R10, desc[UR6][R10.64] ;  /* 0x000000060a0a7981 */ /* 0x000ee8000c1e1900 */
[----:B------:R-:W3:Y:S01]  /*04c0*/  LDG.E R12, desc[UR6][R12.64] ;  /* 0x000000060c0c7981 */ /* 0x000ee2000c1e1900 */
[----:B------:R-:W-:-:S05]  /*04d0*/  IMAD R16, R7, 0x4, R16 ;  /* 0x0000000407107824 */ /* 0x000fca00078e0210 */
[----:B------:R-:W-:Y:S02]  /*04e0*/  ISETP.GE.AND P0, PT, R16, UR5, PT ;  /* 0x0000000510007c0c */ /* 0x000fe4000bf06270 */
[----:B--2---:R-:W-:-:S04]  /*04f0*/  IADD3 R17, PT, PT, R8, R17, R14 ;  /* 0x0000001108117210 */ /* 0x004fc80007ffe00e */
[----:B---3--:R-:W-:-:S07]  /*0500*/  IADD3 R17, PT, PT, R12, R17, R10 ;  /* 0x000000110c117210 */ /* 0x008fce0007ffe00a */
[----:B------:R-:W-:Y:S05]  /*0510*/  @!P0 BRA `(.L_x_11) ;  /* 0xfffffffc00cc8947 */ /* 0x000fea000383ffff */
.L_x_10:
[----:B------:R-:W-:Y:S05]  /*0520*/  BSYNC.RECONVERGENT B1 ;  /* 0x0000000000017941 */ /* 0x000fea0003800200 */
.L_x_9:
[----:B------:R1:W-:Y:S02]  /*0530*/  STS [R6], R17 ;  /* 0x0000001106007388 */ /* 0x0003e40000000800 */
.L_x_5:
[----:B------:R-:W-:Y:S05]  /*0540*/  BSYNC.RECONVERGENT B0 ;  /* 0x0000000000007941 */ /* 0x000fea0003800200 */
.L_x_4:
[----:B------:R-:W-:Y:S01]  /*0550*/  BAR.SYNC.DEFER_BLOCKING 0x0 ;  /* 0x0000000000007b1d */ /* 0x000fe20000010000 */
[----:B------:R-:W-:-:S13]  /*0560*/  ISETP.GE.U32.AND P0, PT, R4, 0x2, PT ;  /* 0x000000020400780c */ /* 0x000fda0003f06070 */
[----:B------:R-:W-:Y:S05]  /*0570*/  @!P0 BRA `(.L_x_12) ;  /* 0x0000000000308947 */ /* 0x000fea0003800000 */
[----:B------:R-:W-:-:S07]  /*0580*/  HFMA2 R3, -RZ, RZ, 0, 5.9604644775390625e-08 ;  /* 0x00000001ff037431 */ /* 0x000fce00000001ff */
.L_x_13:
[----:B------:R-:W-:-:S05]  /*0590*/  IMAD.IADD R7, R5, 0x1, R3 ;  /* 0x0000000105077824 */ /* 0x000fca00078e0203 */
[----:B------:R-:W-:-:S13]  /*05a0*/  ISETP.GE.U32.AND P0, PT, R7, R4, PT ;  /* 0x000000040700720c */ /* 0x000fda0003f06070 */
[C---:B------:R-:W-:Y:S01]  /*05b0*/  @!P0 LEA R2, R3.reuse, R6, 0x2 ;  /* 0x0000000603028211 */ /* 0x040fe200078e10ff */
[----:B------:R-:W-:Y:S01]  /*05c0*/  @!P0 LDS R7, [R6] ;  /* 0x0000000006078984 */ /* 0x000fe20000000800 */
[----:B------:R-:W-:-:S04]  /*05d0*/  SHF.L.U32 R3, R3, 0x1, RZ ;  /* 0x0000000103037819 */ /* 0x000fc800000006ff */
[----:B------:R-:W2:Y:S02]  /*05e0*/  @!P0 LDS R2, [R2] ;  /* 0x0000000002028984 */ /* 0x000ea40000000800 */
[----:B--2---:R-:W-:-:S05]  /*05f0*/  @!P0 IMAD.IADD R7, R2, 0x1, R7 ;  /* 0x0000000102078824 */ /* 0x004fca00078e0207 */
[----:B------:R2:W-:Y:S01]  /*0600*/  @!P0 STS [R6], R7 ;  /* 0x0000000706008388 */ /* 0x0005e20000000800 */
[----:B------:R-:W-:Y:S01]  /*0610*/  BAR.SYNC.DEFER_BLOCKING 0x0 ;  /* 0x0000000000007b1d */ /* 0x000fe20000010000 */
[----:B------:R-:W-:-:S13]  /*0620*/  ISETP.GE.U32.AND P0, PT, R3, R4, PT ;  /* 0x000000040300720c */ /* 0x000fda0003f06070 */
[----:B--2---:R-:W-:Y:S05]  /*0630*/  @!P0 BRA `(.L_x_13) ;  /* 0xfffffffc00d48947 */ /* 0x004fea000383ffff */
.L_x_12:
[----:B------:R-:W2:Y:S01]  /*0640*/  S2UR UR5, SR_CgaCtaId ;  /* 0x00000000000579c3 */ /* 0x000ea20000008800 */
[----:B------:R-:W-:-:S07]  /*0650*/  UMOV UR4, 0x400 ;  /* 0x0000040000047882 */ /* 0x000fce0000000000 */
[----:B------:R-:W3:Y:S01]  /*0660*/  LDC.64 R2, c[0x0][0x380] ;  /* 0x0000e000ff027b82 */ /* 0x000ee20000000a00 */
[----:B--2---:R-:W-:Y:S01]  /*0670*/  ULEA UR4, UR5, UR4, 0x18 ;  /* 0x0000000405047291 */ /* 0x004fe2000f8ec0ff */
[----:B---3--:R-:W-:-:S08]  /*0680*/  IMAD.WIDE R2, R0, 0x4, R2 ;  /* 0x0000000400027825 */ /* 0x008fd000078e0202 */
[----:B------:R-:W2:Y:S04]  /*0690*/  LDS R5, [UR4] ;  /* 0x00000004ff057984 */ /* 0x000ea80008000800 */
[----:B--2---:R-:W-:Y:S01]  /*06a0*/  STG.E desc[UR6][R2.64], R5 ;  /* 0x0000000502007986 */ /* 0x004fe2000c101906 */
[----:B------:R-:W-:Y:S05]  /*06b0*/  EXIT ;  /* 0x000000000000794d */ /* 0x000fea0003800000 */
.L_x_14:
        /* <DEDUP_REMOVED lines=12> */
.L_x_16:


//--------------------- .nv.shared.reserved.0     --------------------------
	.section	.nv.shared.reserved.0,"aw",@nobits
	.weak		__nv_reservedSMEM_offset_0_alias
	.size		__nv_reservedSMEM_offset_0_alias, 0, 64
	.other		__nv_reservedSMEM_offset_0_alias,@"STO_CUDA_RESERVED_SHARED STV_DEFAULT"
__nv_reservedSMEM_offset_0_alias:
	.zero		0
	.zero		64


//--------------------- .nv.shared._Z16reduce_sum_step1Pii --------------------------
	.section	.nv.shared._Z16reduce_sum_step1Pii,"aw",@nobits
	.sectionflags	@""
	.align	4
.nv.shared._Z16reduce_sum_step1Pii:
	.zero		5120


//--------------------- .nv.constant0._Z16reduce_sum_step2Pii --------------------------
	.section	.nv.constant0._Z16reduce_sum_step2Pii,"a",@progbits
	.sectionflags	@""
	.align	4
.nv.constant0._Z16reduce_sum_step2Pii:
	.zero		908


//--------------------- .nv.constant0._Z16reduce_sum_step1Pii --------------------------
	.section	.nv.constant0._Z16reduce_sum_step1Pii,"a",@progbits
	.sectionflags	@""
	.align	4
.nv.constant0._Z16reduce_sum_step1Pii:
	.zero		908


//--------------------- SYMBOLS --------------------------

	.type		.nv.reservedSmem.offset0,@object
	.size		.nv.reservedSmem.offset0,0x4
	.type		.nv.reservedSmem.cap,@object
	.size		.nv.reservedSmem.cap,0x4
